//
// Generated by NVIDIA NVVM Compiler
//
// Compiler Build ID: CL-36424714
// Cuda compilation tools, release 13.0, V13.0.88
// Based on NVVM 20.0.0
//

.version 9.0
.target sm_100
.address_size 64

	// .globl	_Z4multiiPi

.visible .entry _Z4multiiPi(
	.param .u32 _Z4multiiPi_param_0,
	.param .u32 _Z4multiiPi_param_1,
	.param .u64 .ptr .align 1 _Z4multiiPi_param_2
)
{
	.reg .b32 	%r<4>;
	.reg .b64 	%rd<3>;

	ld.param.u32 	%r1, [_Z4multiiPi_param_0];
	ld.param.u32 	%r2, [_Z4multiiPi_param_1];
	ld.param.u64 	%rd1, [_Z4multiiPi_param_2];
	cvta.to.global.u64 	%rd2, %rd1;
	mul.lo.s32 	%r3, %r2, %r1;
	st.global.u32 	[%rd2], %r3;
	ret;

}


// ===== COMPILED SASS (sm_100) =====

	.target	sm_100

	.elftype	@"ET_EXEC"


//--------------------- .note.nv.tkinfo           --------------------------
	.section	.note.nv.tkinfo,"",@"SHT_NOTE"
	.sectionflags	@"SHF_NOTE_NV_TKINFO"
	.tkinfo
        /*0018*/ 	.word	0x00000002
        /*0030*/ 	.string	""
        /*0030*/ 	.string	"ptxas"
        /*0030*/ 	.string	"Cuda compilation tools, release 13.0, V13.0.88"
        /*0030*/ 	.string	"Build cuda_13.0.r13.0/compiler.36424714_0"
        /*0030*/ 	.string	"-arch sm_100 -m 64 "



//--------------------- .note.nv.cuinfo           --------------------------
	.section	.note.nv.cuinfo,"",@"SHT_NOTE"
	.sectionflags	@"SHF_NOTE_NV_CUINFO"
        /*0018*/ 	.short	0x0002
        /*001a*/ 	.short	0x0064
        /*001c*/ 	.short	0x0082
	.zero		2


//--------------------- .nv.info                  --------------------------
	.section	.nv.info,"",@"SHT_CUDA_INFO"
	.align	4


	//----- nvinfo : EIATTR_REGCOUNT
	.align		4
        /*0000*/ 	.byte	0x04, 0x2f
        /*0002*/ 	.short	(.L_1 - .L_0)
	.align		4
.L_0:
        /*0004*/ 	.word	index@(_Z4multiiPi)
        /*0008*/ 	.word	0x00000008


	//----- nvinfo : EIATTR_FRAME_SIZE
	.align		4
.L_1:
        /*000c*/ 	.byte	0x04, 0x11
        /*000e*/ 	.short	(.L_3 - .L_2)
	.align		4
.L_2:
        /*0010*/ 	.word	index@(_Z4multiiPi)
        /*0014*/ 	.word	0x00000000


	//----- nvinfo : EIATTR_MIN_STACK_SIZE
	.align		4
.L_3:
        /*0018*/ 	.byte	0x04, 0x12
        /*001a*/ 	.short	(.L_5 - .L_4)
	.align		4
.L_4:
        /*001c*/ 	.word	index@(_Z4multiiPi)
        /*0020*/ 	.word	0x00000000
.L_5:


//--------------------- .nv.compat                --------------------------
	.section	.nv.compat,"",@"SHT_CUDA_COMPAT_INFO"
	.align	4
        /*0000*/ 	.byte	0x02, 0x09, 0x00, 0x00, 0x02, 0x02, 0x01, 0x00, 0x02, 0x05, 0x05, 0x00, 0x03, 0x07, 0x01, 0x01
        /*0010*/ 	.byte	0x02, 0x03, 0x00, 0x00, 0x02, 0x06, 0x01, 0x00, 0x04, 0x0b, 0x08, 0x00, 0x09, 0x00, 0x00, 0x00
        /*0020*/ 	.byte	0x00, 0x00, 0x00, 0x00


//--------------------- .nv.info._Z4multiiPi      --------------------------
	.section	.nv.info._Z4multiiPi,"",@"SHT_CUDA_INFO"
	.sectionflags	@""
	.align	4


	//----- nvinfo : EIATTR_CUDA_API_VERSION
	.align		4
        /*0000*/ 	.byte	0x04, 0x37
        /*0002*/ 	.short	(.L_7 - .L_6)
.L_6:
        /*0004*/ 	.word	0x00000082


	//----- nvinfo : EIATTR_KPARAM_INFO
	.align		4
.L_7:
        /*0008*/ 	.byte	0x04, 0x17
        /*000a*/ 	.short	(.L_9 - .L_8)
.L_8:
        /*000c*/ 	.word	0x00000000
        /*0010*/ 	.short	0x0002
        /*0012*/ 	.short	0x0008
        /*0014*/ 	.byte	0x00, 0xf5, 0x21, 0x00


	//----- nvinfo : EIATTR_KPARAM_INFO
	.align		4
.L_9:
        /*0018*/ 	.byte	0x04, 0x17
        /*001a*/ 	.short	(.L_11 - .L_10)
.L_10:
        /*001c*/ 	.word	0x00000000
        /*0020*/ 	.short	0x0001
        /*0022*/ 	.short	0x0004
        /*0024*/ 	.byte	0x00, 0xf0, 0x11, 0x00


	//----- nvinfo : EIATTR_KPARAM_INFO
	.align		4
.L_11:
        /*0028*/ 	.byte	0x04, 0x17
        /*002a*/ 	.short	(.L_13 - .L_12)
.L_12:
        /*002c*/ 	.word	0x00000000
        /*0030*/ 	.short	0x0000
        /*0032*/ 	.short	0x0000
        /*0034*/ 	.byte	0x00, 0xf0, 0x11, 0x00


	//----- nvinfo : EIATTR_SPARSE_MMA_MASK
	.align		4
.L_13:
        /*0038*/ 	.byte	0x03, 0x50
        /*003a*/ 	.short	0x0000


	//----- nvinfo : EIATTR_MAXREG_COUNT
	.align		4
        /*003c*/ 	.byte	0x03, 0x1b
        /*003e*/ 	.short	0x00ff


	//----- nvinfo : EIATTR_MERCURY_ISA_VERSION
	.align		4
        /*0040*/ 	.byte	0x03, 0x5f
        /*0042*/ 	.short	0x0101


	//----- nvinfo : EIATTR_VRC_CTA_INIT_COUNT
	.align		4
        /*0044*/ 	.byte	0x02, 0x4a
	.zero		1
	.zero		1


	//----- nvinfo : EIATTR_EXIT_INSTR_OFFSETS
	.align		4
        /*0048*/ 	.byte	0x04, 0x1c
        /*004a*/ 	.short	(.L_15 - .L_14)


	//   ....[0]....
.L_14:
        /*004c*/ 	.word	0x00000060


	//----- nvinfo : EIATTR_CBANK_PARAM_SIZE
	.align		4
.L_15:
        /*0050*/ 	.byte	0x03, 0x19
        /*0052*/ 	.short	0x0010


	//----- nvinfo : EIATTR_PARAM_CBANK
	.align		4
        /*0054*/ 	.byte	0x04, 0x0a
        /*0056*/ 	.short	(.L_17 - .L_16)
	.align		4
.L_16:
        /*0058*/ 	.word	index@(.nv.constant0._Z4multiiPi)
        /*005c*/ 	.short	0x0380
        /*005e*/ 	.short	0x0010


	//----- nvinfo : EIATTR_SW_WAR
	.align		4
.L_17:
        /*0060*/ 	.byte	0x04, 0x36
        /*0062*/ 	.short	(.L_19 - .L_18)
.L_18:
        /*0064*/ 	.word	0x00000008
.L_19:


//--------------------- .nv.callgraph             --------------------------
	.section	.nv.callgraph,"",@"SHT_CUDA_CALLGRAPH"
	.align	4
	.sectionentsize	8
	.align		4
        /*0000*/ 	.word	0x00000000
	.align		4
        /*0004*/ 	.word	0xffffffff
	.align		4
        /*0008*/ 	.word	0x00000000
	.align		4
        /*000c*/ 	.word	0xfffffffe
	.align		4
        /*0010*/ 	.word	0x00000000
	.align		4
        /*0014*/ 	.word	0xfffffffd
	.align		4
        /*0018*/ 	.word	0x00000000
	.align		4
        /*001c*/ 	.word	0xfffffffc


//--------------------- .text._Z4multiiPi         --------------------------
	.section	.text._Z4multiiPi,"ax",@progbits
	.align	128
        .global         _Z4multiiPi
        .type           _Z4multiiPi,@function
        .size           _Z4multiiPi,(.L_x_1 - _Z4multiiPi)
        .other          _Z4multiiPi,@"STO_CUDA_ENTRY STV_DEFAULT"
_Z4multiiPi:
.text._Z4multiiPi:
[----:B------:R-:W-:Y:S08]  /*0000*/  LDC R1, c[0x0][0x37c] ;  /* 0x0000df00ff017b82 */ /* 0x000ff00000000800 */
[----:B------:R-:W0:Y:S01]  /*0010*/  LDC.64 R4, c[0x0][0x380] ;  /* 0x0000e000ff047b82 */ /* 0x000e220000000a00 */
[----:B------:R-:W1:Y:S07]  /*0020*/  LDCU.64 UR4, c[0x0][0x358] ;  /* 0x00006b00ff0477ac */ /* 0x000e6e0008000a00 */
[----:B------:R-:W1:Y:S01]  /*0030*/  LDC.64 R2, c[0x0][0x388] ;  /* 0x0000e200ff027b82 */ /* 0x000e620000000a00 */
[----:B0-----:R-:W-:-:S05]  /*0040*/  IMAD R5, R5, R4, RZ ;  /* 0x0000000405057224 */ /* 0x001fca00078e02ff */
[----:B-1----:R-:W-:Y:S01]  /*0050*/  STG.E desc[UR4][R2.64], R5 ;  /* 0x0000000502007986 */ /* 0x002fe2000c101904 */
[----:B------:R-:W-:Y:S05]  /*0060*/  EXIT ;  /* 0x000000000000794d */ /* 0x000fea0003800000 */
.L_x_0:
[----:B------:R-:W-:-:S00]  /*0070*/  BRA `(.L_x_0) ;  /* 0xfffffffc00fc7947 */ /* 0x000fc0000383ffff */
[----:B------:R-:W-:-:S00]  /*0080*/  NOP ;  /* 0x0000000000007918 */ /* 0x000fc00000000000 */
[----:B------:R-:W-:-:S00]  /*0090*/  NOP ;  /* 0x0000000000007918 */ /* 0x000fc00000000000 */
[----:B------:R-:W-:-:S00]  /*00a0*/  NOP ;  /* 0x0000000000007918 */ /* 0x000fc00000000000 */
[----:B------:R-:W-:-:S00]  /*00b0*/  NOP ;  /* 0x0000000000007918 */ /* 0x000fc00000000000 */
[----:B------:R-:W-:-:S00]  /*00c0*/  NOP ;  /* 0x0000000000007918 */ /* 0x000fc00000000000 */
[----:B------:R-:W-:-:S00]  /*00d0*/  NOP ;  /* 0x0000000000007918 */ /* 0x000fc00000000000 */
[----:B------:R-:W-:-:S00]  /*00e0*/  NOP ;  /* 0x0000000000007918 */ /* 0x000fc00000000000 */
[----:B------:R-:W-:-:S00]  /*00f0*/  NOP ;  /* 0x0000000000007918 */ /* 0x000fc00000000000 */
.L_x_1:


//--------------------- .nv.shared.reserved.0     --------------------------
	.section	.nv.shared.reserved.0,"aw",@nobits
	.weak		__nv_reservedSMEM_offset_0_alias
	.size		__nv_reservedSMEM_offset_0_alias, 0, 64
	.other		__nv_reservedSMEM_offset_0_alias,@"STO_CUDA_RESERVED_SHARED STV_DEFAULT"
__nv_reservedSMEM_offset_0_alias:
	.zero		0
	.zero		64


//--------------------- .nv.constant0._Z4multiiPi --------------------------
	.section	.nv.constant0._Z4multiiPi,"a",@progbits
	.sectionflags	@""
	.align	4
.nv.constant0._Z4multiiPi:
	.zero		912


//--------------------- SYMBOLS --------------------------

	.type		.nv.reservedSmem.offset0,@object
	.size		.nv.reservedSmem.offset0,0x4
